//
// Generated by NVIDIA NVVM Compiler
//
// Compiler Build ID: CL-36424714
// Cuda compilation tools, release 13.0, V13.0.88
// Based on NVVM 20.0.0
//

.version 9.0
.target sm_100
.address_size 64

	// .globl	_Z15smooth_redblackPdPKdPKhS1_iidi

.visible .entry _Z15smooth_redblackPdPKdPKhS1_iidi(
	.param .u64 .ptr .align 1 _Z15smooth_redblackPdPKdPKhS1_iidi_param_0,
	.param .u64 .ptr .align 1 _Z15smooth_redblackPdPKdPKhS1_iidi_param_1,
	.param .u64 .ptr .align 1 _Z15smooth_redblackPdPKdPKhS1_iidi_param_2,
	.param .u64 .ptr .align 1 _Z15smooth_redblackPdPKdPKhS1_iidi_param_3,
	.param .u32 _Z15smooth_redblackPdPKdPKhS1_iidi_param_4,
	.param .u32 _Z15smooth_redblackPdPKdPKhS1_iidi_param_5,
	.param .f64 _Z15smooth_redblackPdPKdPKhS1_iidi_param_6,
	.param .u32 _Z15smooth_redblackPdPKdPKhS1_iidi_param_7
)
{
	.reg .pred 	%p<13>;
	.reg .b16 	%rs<2>;
	.reg .b32 	%r<23>;
	.reg .b64 	%rd<22>;
	.reg .b64 	%fd<14>;

	ld.param.u64 	%rd5, [_Z15smooth_redblackPdPKdPKhS1_iidi_param_0];
	ld.param.u64 	%rd2, [_Z15smooth_redblackPdPKdPKhS1_iidi_param_1];
	ld.param.u64 	%rd3, [_Z15smooth_redblackPdPKdPKhS1_iidi_param_2];
	ld.param.u64 	%rd4, [_Z15smooth_redblackPdPKdPKhS1_iidi_param_3];
	ld.param.u32 	%r6, [_Z15smooth_redblackPdPKdPKhS1_iidi_param_4];
	ld.param.u32 	%r7, [_Z15smooth_redblackPdPKdPKhS1_iidi_param_5];
	ld.param.f64 	%fd1, [_Z15smooth_redblackPdPKdPKhS1_iidi_param_6];
	ld.param.u32 	%r5, [_Z15smooth_redblackPdPKdPKhS1_iidi_param_7];
	cvta.to.global.u64 	%rd1, %rd5;
	mov.u32 	%r9, %ctaid.x;
	mov.u32 	%r10, %ntid.x;
	mov.u32 	%r11, %tid.x;
	mad.lo.s32 	%r12, %r9, %r10, %r11;
	mov.u32 	%r13, %ctaid.y;
	mov.u32 	%r14, %ntid.y;
	mov.u32 	%r15, %tid.y;
	mad.lo.s32 	%r16, %r13, %r14, %r15;
	setp.lt.s32 	%p1, %r12, 1;
	setp.eq.s32 	%p2, %r16, 0;
	or.pred  	%p3, %p1, %p2;
	add.s32 	%r17, %r6, -1;
	setp.ge.s32 	%p4, %r12, %r17;
	or.pred  	%p5, %p3, %p4;
	add.s32 	%r18, %r7, -1;
	setp.ge.s32 	%p6, %r16, %r18;
	or.pred  	%p7, %p5, %p6;
	@%p7 bra 	$L__BB0_6;
	add.s32 	%r19, %r12, %r16;
	setp.ne.s32 	%p8, %r5, 1;
	and.b32  	%r20, %r19, 1;
	setp.eq.b32 	%p9, %r20, 1;
	and.pred  	%p10, %p8, %p9;
	@%p10 bra 	$L__BB0_6;
	mad.lo.s32 	%r3, %r6, %r16, %r12;
	cvt.s64.s32 	%rd6, %r3;
	cvta.to.global.u64 	%rd7, %rd3;
	add.s64 	%rd8, %rd7, %rd6;
	ld.global.u8 	%rs1, [%rd8];
	setp.eq.s16 	%p11, %rs1, 1;
	@%p11 bra 	$L__BB0_5;
	setp.ne.s16 	%p12, %rs1, 0;
	@%p12 bra 	$L__BB0_6;
	sub.s32 	%r21, %r3, %r6;
	mul.wide.s32 	%rd13, %r21, 8;
	add.s64 	%rd14, %rd1, %rd13;
	ld.global.f64 	%fd3, [%rd14];
	add.s32 	%r22, %r3, %r6;
	mul.wide.s32 	%rd15, %r22, 8;
	add.s64 	%rd16, %rd1, %rd15;
	ld.global.f64 	%fd4, [%rd16];
	add.f64 	%fd5, %fd3, %fd4;
	mul.wide.s32 	%rd17, %r6, 8;
	add.s64 	%rd18, %rd14, %rd17;
	ld.global.f64 	%fd6, [%rd18+-8];
	add.f64 	%fd7, %fd5, %fd6;
	ld.global.f64 	%fd8, [%rd18+8];
	add.f64 	%fd9, %fd7, %fd8;
	cvta.to.global.u64 	%rd19, %rd2;
	mul.wide.s32 	%rd20, %r3, 8;
	add.s64 	%rd21, %rd19, %rd20;
	ld.global.f64 	%fd10, [%rd21];
	mul.f64 	%fd11, %fd1, %fd10;
	sub.f64 	%fd12, %fd9, %fd11;
	mul.f64 	%fd13, %fd12, 0d3FD0000000000000;
	st.global.f64 	[%rd18], %fd13;
	bra.uni 	$L__BB0_6;
$L__BB0_5:
	cvta.to.global.u64 	%rd9, %rd4;
	mul.wide.s32 	%rd10, %r3, 8;
	add.s64 	%rd11, %rd9, %rd10;
	ld.global.f64 	%fd2, [%rd11];
	add.s64 	%rd12, %rd1, %rd10;
	st.global.f64 	[%rd12], %fd2;
$L__BB0_6:
	ret;

}
	// .globl	_Z15residual_kernelPKdS0_PKhS0_Pdiid
.visible .entry _Z15residual_kernelPKdS0_PKhS0_Pdiid(
	.param .u64 .ptr .align 1 _Z15residual_kernelPKdS0_PKhS0_Pdiid_param_0,
	.param .u64 .ptr .align 1 _Z15residual_kernelPKdS0_PKhS0_Pdiid_param_1,
	.param .u64 .ptr .align 1 _Z15residual_kernelPKdS0_PKhS0_Pdiid_param_2,
	.param .u64 .ptr .align 1 _Z15residual_kernelPKdS0_PKhS0_Pdiid_param_3,
	.param .u64 .ptr .align 1 _Z15residual_kernelPKdS0_PKhS0_Pdiid_param_4,
	.param .u32 _Z15residual_kernelPKdS0_PKhS0_Pdiid_param_5,
	.param .u32 _Z15residual_kernelPKdS0_PKhS0_Pdiid_param_6,
	.param .f64 _Z15residual_kernelPKdS0_PKhS0_Pdiid_param_7
)
{
	.reg .pred 	%p<9>;
	.reg .b16 	%rs<2>;
	.reg .b32 	%r<20>;
	.reg .b64 	%rd<23>;
	.reg .b64 	%fd<14>;

	ld.param.u64 	%rd2, [_Z15residual_kernelPKdS0_PKhS0_Pdiid_param_0];
	ld.param.u64 	%rd3, [_Z15residual_kernelPKdS0_PKhS0_Pdiid_param_1];
	ld.param.u64 	%rd4, [_Z15residual_kernelPKdS0_PKhS0_Pdiid_param_2];
	ld.param.u64 	%rd5, [_Z15residual_kernelPKdS0_PKhS0_Pdiid_param_4];
	ld.param.u32 	%r5, [_Z15residual_kernelPKdS0_PKhS0_Pdiid_param_5];
	ld.param.u32 	%r6, [_Z15residual_kernelPKdS0_PKhS0_Pdiid_param_6];
	ld.param.f64 	%fd1, [_Z15residual_kernelPKdS0_PKhS0_Pdiid_param_7];
	cvta.to.global.u64 	%rd1, %rd5;
	mov.u32 	%r8, %ctaid.x;
	mov.u32 	%r9, %ntid.x;
	mov.u32 	%r10, %tid.x;
	mad.lo.s32 	%r11, %r8, %r9, %r10;
	mov.u32 	%r12, %ctaid.y;
	mov.u32 	%r13, %ntid.y;
	mov.u32 	%r14, %tid.y;
	mad.lo.s32 	%r15, %r12, %r13, %r14;
	setp.lt.s32 	%p1, %r11, 1;
	setp.eq.s32 	%p2, %r15, 0;
	or.pred  	%p3, %p1, %p2;
	add.s32 	%r16, %r5, -1;
	setp.ge.s32 	%p4, %r11, %r16;
	or.pred  	%p5, %p3, %p4;
	add.s32 	%r17, %r6, -1;
	setp.ge.s32 	%p6, %r15, %r17;
	or.pred  	%p7, %p5, %p6;
	@%p7 bra 	$L__BB1_4;
	cvta.to.global.u64 	%rd6, %rd4;
	mad.lo.s32 	%r3, %r5, %r15, %r11;
	cvt.s64.s32 	%rd7, %r3;
	add.s64 	%rd8, %rd6, %rd7;
	ld.global.u8 	%rs1, [%rd8];
	setp.ne.s16 	%p8, %rs1, 0;
	@%p8 bra 	$L__BB1_3;
	cvta.to.global.u64 	%rd12, %rd2;
	sub.s32 	%r18, %r3, %r5;
	mul.wide.s32 	%rd13, %r18, 8;
	add.s64 	%rd14, %rd12, %rd13;
	ld.global.f64 	%fd2, [%rd14];
	add.s32 	%r19, %r3, %r5;
	mul.wide.s32 	%rd15, %r19, 8;
	add.s64 	%rd16, %rd12, %rd15;
	ld.global.f64 	%fd3, [%rd16];
	add.f64 	%fd4, %fd2, %fd3;
	mul.wide.s32 	%rd17, %r5, 8;
	add.s64 	%rd18, %rd14, %rd17;
	ld.global.f64 	%fd5, [%rd18+-8];
	add.f64 	%fd6, %fd4, %fd5;
	ld.global.f64 	%fd7, [%rd18+8];
	add.f64 	%fd8, %fd6, %fd7;
	ld.global.f64 	%fd9, [%rd18];
	fma.rn.f64 	%fd10, %fd9, 0dC010000000000000, %fd8;
	cvta.to.global.u64 	%rd19, %rd3;
	mul.wide.s32 	%rd20, %r3, 8;
	add.s64 	%rd21, %rd19, %rd20;
	ld.global.f64 	%fd11, [%rd21];
	mul.f64 	%fd12, %fd1, %fd10;
	sub.f64 	%fd13, %fd11, %fd12;
	add.s64 	%rd22, %rd1, %rd20;
	st.global.f64 	[%rd22], %fd13;
	bra.uni 	$L__BB1_4;
$L__BB1_3:
	mul.wide.s32 	%rd9, %r3, 8;
	add.s64 	%rd10, %rd1, %rd9;
	mov.b64 	%rd11, 0;
	st.global.u64 	[%rd10], %rd11;
$L__BB1_4:
	ret;

}
	// .globl	_Z15restrict_kernelPKdPdPKhPhiiii
.visible .entry _Z15restrict_kernelPKdPdPKhPhiiii(
	.param .u64 .ptr .align 1 _Z15restrict_kernelPKdPdPKhPhiiii_param_0,
	.param .u64 .ptr .align 1 _Z15restrict_kernelPKdPdPKhPhiiii_param_1,
	.param .u64 .ptr .align 1 _Z15restrict_kernelPKdPdPKhPhiiii_param_2,
	.param .u64 .ptr .align 1 _Z15restrict_kernelPKdPdPKhPhiiii_param_3,
	.param .u32 _Z15restrict_kernelPKdPdPKhPhiiii_param_4,
	.param .u32 _Z15restrict_kernelPKdPdPKhPhiiii_param_5,
	.param .u32 _Z15restrict_kernelPKdPdPKhPhiiii_param_6,
	.param .u32 _Z15restrict_kernelPKdPdPKhPhiiii_param_7
)
{
	.reg .pred 	%p<9>;
	.reg .b16 	%rs<2>;
	.reg .b32 	%r<24>;
	.reg .b64 	%rd<24>;
	.reg .b64 	%fd<20>;

	ld.param.u64 	%rd2, [_Z15restrict_kernelPKdPdPKhPhiiii_param_0];
	ld.param.u64 	%rd5, [_Z15restrict_kernelPKdPdPKhPhiiii_param_1];
	ld.param.u64 	%rd3, [_Z15restrict_kernelPKdPdPKhPhiiii_param_2];
	ld.param.u64 	%rd4, [_Z15restrict_kernelPKdPdPKhPhiiii_param_3];
	ld.param.u32 	%r5, [_Z15restrict_kernelPKdPdPKhPhiiii_param_4];
	ld.param.u32 	%r7, [_Z15restrict_kernelPKdPdPKhPhiiii_param_6];
	ld.param.u32 	%r8, [_Z15restrict_kernelPKdPdPKhPhiiii_param_7];
	cvta.to.global.u64 	%rd1, %rd5;
	mov.u32 	%r10, %ctaid.x;
	mov.u32 	%r11, %ntid.x;
	mov.u32 	%r12, %tid.x;
	mad.lo.s32 	%r13, %r10, %r11, %r12;
	mov.u32 	%r14, %ctaid.y;
	mov.u32 	%r15, %ntid.y;
	mov.u32 	%r16, %tid.y;
	mad.lo.s32 	%r17, %r14, %r15, %r16;
	setp.lt.s32 	%p1, %r13, 1;
	setp.eq.s32 	%p2, %r17, 0;
	or.pred  	%p3, %p1, %p2;
	add.s32 	%r18, %r7, -1;
	setp.ge.s32 	%p4, %r13, %r18;
	or.pred  	%p5, %p3, %p4;
	add.s32 	%r19, %r8, -1;
	setp.ge.s32 	%p6, %r17, %r19;
	or.pred  	%p7, %p5, %p6;
	@%p7 bra 	$L__BB2_4;
	cvta.to.global.u64 	%rd6, %rd3;
	cvta.to.global.u64 	%rd7, %rd4;
	shl.b32 	%r20, %r13, 1;
	mad.lo.s32 	%r3, %r7, %r17, %r13;
	mul.lo.s32 	%r21, %r17, %r5;
	shl.b32 	%r22, %r21, 1;
	add.s32 	%r4, %r22, %r20;
	cvt.s64.s32 	%rd8, %r4;
	add.s64 	%rd9, %rd6, %rd8;
	ld.global.u8 	%rs1, [%rd9];
	cvt.s64.s32 	%rd10, %r3;
	add.s64 	%rd11, %rd7, %rd10;
	st.global.u8 	[%rd11], %rs1;
	setp.ne.s16 	%p8, %rs1, 0;
	@%p8 bra 	$L__BB2_3;
	cvta.to.global.u64 	%rd15, %rd2;
	mul.wide.s32 	%rd16, %r4, 8;
	add.s64 	%rd17, %rd15, %rd16;
	ld.global.f64 	%fd1, [%rd17];
	add.f64 	%fd2, %fd1, 0d0000000000000000;
	ld.global.f64 	%fd3, [%rd17+-8];
	ld.global.f64 	%fd4, [%rd17+8];
	add.f64 	%fd5, %fd3, %fd4;
	sub.s32 	%r23, %r4, %r5;
	mul.wide.s32 	%rd18, %r23, 8;
	add.s64 	%rd19, %rd15, %rd18;
	ld.global.f64 	%fd6, [%rd19];
	add.f64 	%fd7, %fd5, %fd6;
	mul.wide.s32 	%rd20, %r5, 8;
	add.s64 	%rd21, %rd17, %rd20;
	ld.global.f64 	%fd8, [%rd21];
	add.f64 	%fd9, %fd7, %fd8;
	fma.rn.f64 	%fd10, %fd9, 0d3FE0000000000000, %fd2;
	ld.global.f64 	%fd11, [%rd19+-8];
	ld.global.f64 	%fd12, [%rd19+8];
	add.f64 	%fd13, %fd11, %fd12;
	ld.global.f64 	%fd14, [%rd21+-8];
	add.f64 	%fd15, %fd13, %fd14;
	ld.global.f64 	%fd16, [%rd21+8];
	add.f64 	%fd17, %fd15, %fd16;
	fma.rn.f64 	%fd18, %fd17, 0d3FD0000000000000, %fd10;
	mul.f64 	%fd19, %fd18, 0d3FD0000000000000;
	mul.wide.s32 	%rd22, %r3, 8;
	add.s64 	%rd23, %rd1, %rd22;
	st.global.f64 	[%rd23], %fd19;
	bra.uni 	$L__BB2_4;
$L__BB2_3:
	mul.wide.s32 	%rd12, %r3, 8;
	add.s64 	%rd13, %rd1, %rd12;
	mov.b64 	%rd14, 0;
	st.global.u64 	[%rd13], %rd14;
$L__BB2_4:
	ret;

}
	// .globl	_Z21prolongate_add_kernelPKdPdPKhiiii
.visible .entry _Z21prolongate_add_kernelPKdPdPKhiiii(
	.param .u64 .ptr .align 1 _Z21prolongate_add_kernelPKdPdPKhiiii_param_0,
	.param .u64 .ptr .align 1 _Z21prolongate_add_kernelPKdPdPKhiiii_param_1,
	.param .u64 .ptr .align 1 _Z21prolongate_add_kernelPKdPdPKhiiii_param_2,
	.param .u32 _Z21prolongate_add_kernelPKdPdPKhiiii_param_3,
	.param .u32 _Z21prolongate_add_kernelPKdPdPKhiiii_param_4,
	.param .u32 _Z21prolongate_add_kernelPKdPdPKhiiii_param_5,
	.param .u32 _Z21prolongate_add_kernelPKdPdPKhiiii_param_6
)
{
	.reg .pred 	%p<9>;
	.reg .b16 	%rs<2>;
	.reg .b32 	%r<22>;
	.reg .b64 	%rd<13>;
	.reg .b64 	%fd<4>;

	ld.param.u64 	%rd1, [_Z21prolongate_add_kernelPKdPdPKhiiii_param_0];
	ld.param.u64 	%rd2, [_Z21prolongate_add_kernelPKdPdPKhiiii_param_1];
	ld.param.u64 	%rd3, [_Z21prolongate_add_kernelPKdPdPKhiiii_param_2];
	ld.param.u32 	%r7, [_Z21prolongate_add_kernelPKdPdPKhiiii_param_3];
	ld.param.u32 	%r8, [_Z21prolongate_add_kernelPKdPdPKhiiii_param_4];
	ld.param.u32 	%r6, [_Z21prolongate_add_kernelPKdPdPKhiiii_param_5];
	mov.u32 	%r10, %ctaid.x;
	mov.u32 	%r11, %ntid.x;
	mov.u32 	%r12, %tid.x;
	mad.lo.s32 	%r13, %r10, %r11, %r12;
	mov.u32 	%r14, %ctaid.y;
	mov.u32 	%r15, %ntid.y;
	mov.u32 	%r16, %tid.y;
	mad.lo.s32 	%r17, %r14, %r15, %r16;
	setp.lt.s32 	%p1, %r13, 1;
	setp.eq.s32 	%p2, %r17, 0;
	or.pred  	%p3, %p1, %p2;
	add.s32 	%r18, %r7, -1;
	setp.ge.s32 	%p4, %r13, %r18;
	or.pred  	%p5, %p3, %p4;
	add.s32 	%r19, %r8, -1;
	setp.ge.s32 	%p6, %r17, %r19;
	or.pred  	%p7, %p5, %p6;
	@%p7 bra 	$L__BB3_3;
	cvta.to.global.u64 	%rd4, %rd3;
	shr.u32 	%r20, %r13, 1;
	shr.u32 	%r21, %r17, 1;
	mad.lo.s32 	%r3, %r6, %r21, %r20;
	mad.lo.s32 	%r4, %r7, %r17, %r13;
	cvt.s64.s32 	%rd5, %r4;
	add.s64 	%rd6, %rd4, %rd5;
	ld.global.u8 	%rs1, [%rd6];
	setp.ne.s16 	%p8, %rs1, 0;
	@%p8 bra 	$L__BB3_3;
	cvta.to.global.u64 	%rd7, %rd1;
	mul.wide.s32 	%rd8, %r3, 8;
	add.s64 	%rd9, %rd7, %rd8;
	ld.global.f64 	%fd1, [%rd9];
	cvta.to.global.u64 	%rd10, %rd2;
	mul.wide.s32 	%rd11, %r4, 8;
	add.s64 	%rd12, %rd10, %rd11;
	ld.global.f64 	%fd2, [%rd12];
	add.f64 	%fd3, %fd1, %fd2;
	st.global.f64 	[%rd12], %fd3;
$L__BB3_3:
	ret;

}


// ===== COMPILED SASS (sm_100) =====

	.target	sm_100

	.elftype	@"ET_EXEC"


//--------------------- .note.nv.tkinfo           --------------------------
	.section	.note.nv.tkinfo,"",@"SHT_NOTE"
	.sectionflags	@"SHF_NOTE_NV_TKINFO"
	.tkinfo
        /*0018*/ 	.word	0x00000002
        /*0030*/ 	.string	""
        /*0030*/ 	.string	"ptxas"
        /*0030*/ 	.string	"Cuda compilation tools, release 13.0, V13.0.88"
        /*0030*/ 	.string	"Build cuda_13.0.r13.0/compiler.36424714_0"
        /*0030*/ 	.string	"-arch sm_100 -m 64 "



//--------------------- .note.nv.cuinfo           --------------------------
	.section	.note.nv.cuinfo,"",@"SHT_NOTE"
	.sectionflags	@"SHF_NOTE_NV_CUINFO"
        /*0018*/ 	.short	0x0002
        /*001a*/ 	.short	0x0064
        /*001c*/ 	.short	0x0082
	.zero		2


//--------------------- .nv.info                  --------------------------
	.section	.nv.info,"",@"SHT_CUDA_INFO"
	.align	4


	//----- nvinfo : EIATTR_REGCOUNT
	.align		4
        /*0000*/ 	.byte	0x04, 0x2f
        /*0002*/ 	.short	(.L_1 - .L_0)
	.align		4
.L_0:
        /*0004*/ 	.word	index@(_Z15smooth_redblackPdPKdPKhS1_iidi)
        /*0008*/ 	.word	0x00000014


	//----- nvinfo : EIATTR_FRAME_SIZE
	.align		4
.L_1:
        /*000c*/ 	.byte	0x04, 0x11
        /*000e*/ 	.short	(.L_3 - .L_2)
	.align		4
.L_2:
        /*0010*/ 	.word	index@(_Z15smooth_redblackPdPKdPKhS1_iidi)
        /*0014*/ 	.word	0x00000000


	//----- nvinfo : EIATTR_REGCOUNT
	.align		4
.L_3:
        /*0018*/ 	.byte	0x04, 0x2f
        /*001a*/ 	.short	(.L_5 - .L_4)
	.align		4
.L_4:
        /*001c*/ 	.word	index@(_Z15residual_kernelPKdS0_PKhS0_Pdiid)
        /*0020*/ 	.word	0x00000016


	//----- nvinfo : EIATTR_FRAME_SIZE
	.align		4
.L_5:
        /*0024*/ 	.byte	0x04, 0x11
        /*0026*/ 	.short	(.L_7 - .L_6)
	.align		4
.L_6:
        /*0028*/ 	.word	index@(_Z15residual_kernelPKdS0_PKhS0_Pdiid)
        /*002c*/ 	.word	0x00000000


	//----- nvinfo : EIATTR_REGCOUNT
	.align		4
.L_7:
        /*0030*/ 	.byte	0x04, 0x2f
        /*0032*/ 	.short	(.L_9 - .L_8)
	.align		4
.L_8:
        /*0034*/ 	.word	index@(_Z15restrict_kernelPKdPdPKhPhiiii)
        /*0038*/ 	.word	0x0000001c


	//----- nvinfo : EIATTR_FRAME_SIZE
	.align		4
.L_9:
        /*003c*/ 	.byte	0x04, 0x11
        /*003e*/ 	.short	(.L_11 - .L_10)
	.align		4
.L_10:
        /*0040*/ 	.word	index@(_Z15restrict_kernelPKdPdPKhPhiiii)
        /*0044*/ 	.word	0x00000000


	//----- nvinfo : EIATTR_REGCOUNT
	.align		4
.L_11:
        /*0048*/ 	.byte	0x04, 0x2f
        /*004a*/ 	.short	(.L_13 - .L_12)
	.align		4
.L_12:
        /*004c*/ 	.word	index@(_Z21prolongate_add_kernelPKdPdPKhiiii)
        /*0050*/ 	.word	0x0000000c


	//----- nvinfo : EIATTR_FRAME_SIZE
	.align		4
.L_13:
        /*0054*/ 	.byte	0x04, 0x11
        /*0056*/ 	.short	(.L_15 - .L_14)
	.align		4
.L_14:
        /*0058*/ 	.word	index@(_Z21prolongate_add_kernelPKdPdPKhiiii)
        /*005c*/ 	.word	0x00000000


	//----- nvinfo : EIATTR_MIN_STACK_SIZE
	.align		4
.L_15:
        /*0060*/ 	.byte	0x04, 0x12
        /*0062*/ 	.short	(.L_17 - .L_16)
	.align		4
.L_16:
        /*0064*/ 	.word	index@(_Z21prolongate_add_kernelPKdPdPKhiiii)
        /*0068*/ 	.word	0x00000000


	//----- nvinfo : EIATTR_MIN_STACK_SIZE
	.align		4
.L_17:
        /*006c*/ 	.byte	0x04, 0x12
        /*006e*/ 	.short	(.L_19 - .L_18)
	.align		4
.L_18:
        /*0070*/ 	.word	index@(_Z15restrict_kernelPKdPdPKhPhiiii)
        /*0074*/ 	.word	0x00000000


	//----- nvinfo : EIATTR_MIN_STACK_SIZE
	.align		4
.L_19:
        /*0078*/ 	.byte	0x04, 0x12
        /*007a*/ 	.short	(.L_21 - .L_20)
	.align		4
.L_20:
        /*007c*/ 	.word	index@(_Z15residual_kernelPKdS0_PKhS0_Pdiid)
        /*0080*/ 	.word	0x00000000


	//----- nvinfo : EIATTR_MIN_STACK_SIZE
	.align		4
.L_21:
        /*0084*/ 	.byte	0x04, 0x12
        /*0086*/ 	.short	(.L_23 - .L_22)
	.align		4
.L_22:
        /*0088*/ 	.word	index@(_Z15smooth_redblackPdPKdPKhS1_iidi)
        /*008c*/ 	.word	0x00000000
.L_23:


//--------------------- .nv.compat                --------------------------
	.section	.nv.compat,"",@"SHT_CUDA_COMPAT_INFO"
	.align	4
        /*0000*/ 	.byte	0x02, 0x09, 0x00, 0x00, 0x02, 0x02, 0x01, 0x00, 0x02, 0x05, 0x05, 0x00, 0x03, 0x07, 0x01, 0x01
        /*0010*/ 	.byte	0x02, 0x03, 0x00, 0x00, 0x02, 0x06, 0x01, 0x00, 0x04, 0x0b, 0x08, 0x00, 0x01, 0x00, 0x00, 0x00
        /*0020*/ 	.byte	0x00, 0x00, 0x00, 0x00


//--------------------- .nv.info._Z21prolongate_add_kernelPKdPdPKhiiii --------------------------
	.section	.nv.info._Z21prolongate_add_kernelPKdPdPKhiiii,"",@"SHT_CUDA_INFO"
	.sectionflags	@""
	.align	4


	//----- nvinfo : EIATTR_CUDA_API_VERSION
	.align		4
        /*0000*/ 	.byte	0x04, 0x37
        /*0002*/ 	.short	(.L_25 - .L_24)
.L_24:
        /*0004*/ 	.word	0x00000082


	//----- nvinfo : EIATTR_KPARAM_INFO
	.align		4
.L_25:
        /*0008*/ 	.byte	0x04, 0x17
        /*000a*/ 	.short	(.L_27 - .L_26)
.L_26:
        /*000c*/ 	.word	0x00000000
        /*0010*/ 	.short	0x0006
        /*0012*/ 	.short	0x0024
        /*0014*/ 	.byte	0x00, 0xf0, 0x11, 0x00


	//----- nvinfo : EIATTR_KPARAM_INFO
	.align		4
.L_27:
        /*0018*/ 	.byte	0x04, 0x17
        /*001a*/ 	.short	(.L_29 - .L_28)
.L_28:
        /*001c*/ 	.word	0x00000000
        /*0020*/ 	.short	0x0005
        /*0022*/ 	.short	0x0020
        /*0024*/ 	.byte	0x00, 0xf0, 0x11, 0x00


	//----- nvinfo : EIATTR_KPARAM_INFO
	.align		4
.L_29:
        /*0028*/ 	.byte	0x04, 0x17
        /*002a*/ 	.short	(.L_31 - .L_30)
.L_30:
        /*002c*/ 	.word	0x00000000
        /*0030*/ 	.short	0x0004
        /*0032*/ 	.short	0x001c
        /*0034*/ 	.byte	0x00, 0xf0, 0x11, 0x00


	//----- nvinfo : EIATTR_KPARAM_INFO
	.align		4
.L_31:
        /*0038*/ 	.byte	0x04, 0x17
        /*003a*/ 	.short	(.L_33 - .L_32)
.L_32:
        /*003c*/ 	.word	0x00000000
        /*0040*/ 	.short	0x0003
        /*0042*/ 	.short	0x0018
        /*0044*/ 	.byte	0x00, 0xf0, 0x11, 0x00


	//----- nvinfo : EIATTR_KPARAM_INFO
	.align		4
.L_33:
        /*0048*/ 	.byte	0x04, 0x17
        /*004a*/ 	.short	(.L_35 - .L_34)
.L_34:
        /*004c*/ 	.word	0x00000000
        /*0050*/ 	.short	0x0002
        /*0052*/ 	.short	0x0010
        /*0054*/ 	.byte	0x00, 0xf5, 0x21, 0x00


	//----- nvinfo : EIATTR_KPARAM_INFO
	.align		4
.L_35:
        /*0058*/ 	.byte	0x04, 0x17
        /*005a*/ 	.short	(.L_37 - .L_36)
.L_36:
        /*005c*/ 	.word	0x00000000
        /*0060*/ 	.short	0x0001
        /*0062*/ 	.short	0x0008
        /*0064*/ 	.byte	0x00, 0xf5, 0x21, 0x00


	//----- nvinfo : EIATTR_KPARAM_INFO
	.align		4
.L_37:
        /*0068*/ 	.byte	0x04, 0x17
        /*006a*/ 	.short	(.L_39 - .L_38)
.L_38:
        /*006c*/ 	.word	0x00000000
        /*0070*/ 	.short	0x0000
        /*0072*/ 	.short	0x0000
        /*0074*/ 	.byte	0x00, 0xf5, 0x21, 0x00


	//----- nvinfo : EIATTR_SPARSE_MMA_MASK
	.align		4
.L_39:
        /*0078*/ 	.byte	0x03, 0x50
        /*007a*/ 	.short	0x0000


	//----- nvinfo : EIATTR_MAXREG_COUNT
	.align		4
        /*007c*/ 	.byte	0x03, 0x1b
        /*007e*/ 	.short	0x00ff


	//----- nvinfo : EIATTR_MERCURY_ISA_VERSION
	.align		4
        /*0080*/ 	.byte	0x03, 0x5f
        /*0082*/ 	.short	0x0101


	//----- nvinfo : EIATTR_VRC_CTA_INIT_COUNT
	.align		4
        /*0084*/ 	.byte	0x02, 0x4a
	.zero		1
	.zero		1


	//----- nvinfo : EIATTR_EXIT_INSTR_OFFSETS
	.align		4
        /*0088*/ 	.byte	0x04, 0x1c
        /*008a*/ 	.short	(.L_41 - .L_40)


	//   ....[0]....
.L_40:
        /*008c*/ 	.word	0x00000100


	//   ....[1]....
        /*0090*/ 	.word	0x000001c0


	//   ....[2]....
        /*0094*/ 	.word	0x00000250


	//----- nvinfo : EIATTR_CBANK_PARAM_SIZE
	.align		4
.L_41:
        /*0098*/ 	.byte	0x03, 0x19
        /*009a*/ 	.short	0x0028


	//----- nvinfo : EIATTR_PARAM_CBANK
	.align		4
        /*009c*/ 	.byte	0x04, 0x0a
        /*009e*/ 	.short	(.L_43 - .L_42)
	.align		4
.L_42:
        /*00a0*/ 	.word	index@(.nv.constant0._Z21prolongate_add_kernelPKdPdPKhiiii)
        /*00a4*/ 	.short	0x0380
        /*00a6*/ 	.short	0x0028


	//----- nvinfo : EIATTR_SW_WAR
	.align		4
.L_43:
        /*00a8*/ 	.byte	0x04, 0x36
        /*00aa*/ 	.short	(.L_45 - .L_44)
.L_44:
        /*00ac*/ 	.word	0x00000008
.L_45:


//--------------------- .nv.info._Z15restrict_kernelPKdPdPKhPhiiii --------------------------
	.section	.nv.info._Z15restrict_kernelPKdPdPKhPhiiii,"",@"SHT_CUDA_INFO"
	.sectionflags	@""
	.align	4


	//----- nvinfo : EIATTR_CUDA_API_VERSION
	.align		4
        /*0000*/ 	.byte	0x04, 0x37
        /*0002*/ 	.short	(.L_47 - .L_46)
.L_46:
        /*0004*/ 	.word	0x00000082


	//----- nvinfo : EIATTR_KPARAM_INFO
	.align		4
.L_47:
        /*0008*/ 	.byte	0x04, 0x17
        /*000a*/ 	.short	(.L_49 - .L_48)
.L_48:
        /*000c*/ 	.word	0x00000000
        /*0010*/ 	.short	0x0007
        /*0012*/ 	.short	0x002c
        /*0014*/ 	.byte	0x00, 0xf0, 0x11, 0x00


	//----- nvinfo : EIATTR_KPARAM_INFO
	.align		4
.L_49:
        /*0018*/ 	.byte	0x04, 0x17
        /*001a*/ 	.short	(.L_51 - .L_50)
.L_50:
        /*001c*/ 	.word	0x00000000
        /*0020*/ 	.short	0x0006
        /*0022*/ 	.short	0x0028
        /*0024*/ 	.byte	0x00, 0xf0, 0x11, 0x00


	//----- nvinfo : EIATTR_KPARAM_INFO
	.align		4
.L_51:
        /*0028*/ 	.byte	0x04, 0x17
        /*002a*/ 	.short	(.L_53 - .L_52)
.L_52:
        /*002c*/ 	.word	0x00000000
        /*0030*/ 	.short	0x0005
        /*0032*/ 	.short	0x0024
        /*0034*/ 	.byte	0x00, 0xf0, 0x11, 0x00


	//----- nvinfo : EIATTR_KPARAM_INFO
	.align		4
.L_53:
        /*0038*/ 	.byte	0x04, 0x17
        /*003a*/ 	.short	(.L_55 - .L_54)
.L_54:
        /*003c*/ 	.word	0x00000000
        /*0040*/ 	.short	0x0004
        /*0042*/ 	.short	0x0020
        /*0044*/ 	.byte	0x00, 0xf0, 0x11, 0x00


	//----- nvinfo : EIATTR_KPARAM_INFO
	.align		4
.L_55:
        /*0048*/ 	.byte	0x04, 0x17
        /*004a*/ 	.short	(.L_57 - .L_56)
.L_56:
        /*004c*/ 	.word	0x00000000
        /*0050*/ 	.short	0x0003
        /*0052*/ 	.short	0x0018
        /*0054*/ 	.byte	0x00, 0xf5, 0x21, 0x00


	//----- nvinfo : EIATTR_KPARAM_INFO
	.align		4
.L_57:
        /*0058*/ 	.byte	0x04, 0x17
        /*005a*/ 	.short	(.L_59 - .L_58)
.L_58:
        /*005c*/ 	.word	0x00000000
        /*0060*/ 	.short	0x0002
        /*0062*/ 	.short	0x0010
        /*0064*/ 	.byte	0x00, 0xf5, 0x21, 0x00


	//----- nvinfo : EIATTR_KPARAM_INFO
	.align		4
.L_59:
        /*0068*/ 	.byte	0x04, 0x17
        /*006a*/ 	.short	(.L_61 - .L_60)
.L_60:
        /*006c*/ 	.word	0x00000000
        /*0070*/ 	.short	0x0001
        /*0072*/ 	.short	0x0008
        /*0074*/ 	.byte	0x00, 0xf5, 0x21, 0x00


	//----- nvinfo : EIATTR_KPARAM_INFO
	.align		4
.L_61:
        /*0078*/ 	.byte	0x04, 0x17
        /*007a*/ 	.short	(.L_63 - .L_62)
.L_62:
        /*007c*/ 	.word	0x00000000
        /*0080*/ 	.short	0x0000
        /*0082*/ 	.short	0x0000
        /*0084*/ 	.byte	0x00, 0xf5, 0x21, 0x00


	//----- nvinfo : EIATTR_SPARSE_MMA_MASK
	.align		4
.L_63:
        /*0088*/ 	.byte	0x03, 0x50
        /*008a*/ 	.short	0x0000


	//----- nvinfo : EIATTR_MAXREG_COUNT
	.align		4
        /*008c*/ 	.byte	0x03, 0x1b
        /*008e*/ 	.short	0x00ff


	//----- nvinfo : EIATTR_MERCURY_ISA_VERSION
	.align		4
        /*0090*/ 	.byte	0x03, 0x5f
        /*0092*/ 	.short	0x0101


	//----- nvinfo : EIATTR_VRC_CTA_INIT_COUNT
	.align		4
        /*0094*/ 	.byte	0x02, 0x4a
	.zero		1
	.zero		1


	//----- nvinfo : EIATTR_EXIT_INSTR_OFFSETS
	.align		4
        /*0098*/ 	.byte	0x04, 0x1c
        /*009a*/ 	.short	(.L_65 - .L_64)


	//   ....[0]....
.L_64:
        /*009c*/ 	.word	0x00000100


	//   ....[1]....
        /*00a0*/ 	.word	0x000003a0


	//   ....[2]....
        /*00a4*/ 	.word	0x000003e0


	//----- nvinfo : EIATTR_CRS_STACK_SIZE
	.align		4
.L_65:
        /*00a8*/ 	.byte	0x04, 0x1e
        /*00aa*/ 	.short	(.L_67 - .L_66)
.L_66:
        /*00ac*/ 	.word	0x00000000


	//----- nvinfo : EIATTR_CBANK_PARAM_SIZE
	.align		4
.L_67:
        /*00b0*/ 	.byte	0x03, 0x19
        /*00b2*/ 	.short	0x0030


	//----- nvinfo : EIATTR_PARAM_CBANK
	.align		4
        /*00b4*/ 	.byte	0x04, 0x0a
        /*00b6*/ 	.short	(.L_69 - .L_68)
	.align		4
.L_68:
        /*00b8*/ 	.word	index@(.nv.constant0._Z15restrict_kernelPKdPdPKhPhiiii)
        /*00bc*/ 	.short	0x0380
        /*00be*/ 	.short	0x0030


	//----- nvinfo : EIATTR_SW_WAR
	.align		4
.L_69:
        /*00c0*/ 	.byte	0x04, 0x36
        /*00c2*/ 	.short	(.L_71 - .L_70)
.L_70:
        /*00c4*/ 	.word	0x00000008
.L_71:


//--------------------- .nv.info._Z15residual_kernelPKdS0_PKhS0_Pdiid --------------------------
	.section	.nv.info._Z15residual_kernelPKdS0_PKhS0_Pdiid,"",@"SHT_CUDA_INFO"
	.sectionflags	@""
	.align	4


	//----- nvinfo : EIATTR_CUDA_API_VERSION
	.align		4
        /*0000*/ 	.byte	0x04, 0x37
        /*0002*/ 	.short	(.L_73 - .L_72)
.L_72:
        /*0004*/ 	.word	0x00000082


	//----- nvinfo : EIATTR_KPARAM_INFO
	.align		4
.L_73:
        /*0008*/ 	.byte	0x04, 0x17
        /*000a*/ 	.short	(.L_75 - .L_74)
.L_74:
        /*000c*/ 	.word	0x00000000
        /*0010*/ 	.short	0x0007
        /*0012*/ 	.short	0x0030
        /*0014*/ 	.byte	0x00, 0xf0, 0x21, 0x00


	//----- nvinfo : EIATTR_KPARAM_INFO
	.align		4
.L_75:
        /*0018*/ 	.byte	0x04, 0x17
        /*001a*/ 	.short	(.L_77 - .L_76)
.L_76:
        /*001c*/ 	.word	0x00000000
        /*0020*/ 	.short	0x0006
        /*0022*/ 	.short	0x002c
        /*0024*/ 	.byte	0x00, 0xf0, 0x11, 0x00


	//----- nvinfo : EIATTR_KPARAM_INFO
	.align		4
.L_77:
        /*0028*/ 	.byte	0x04, 0x17
        /*002a*/ 	.short	(.L_79 - .L_78)
.L_78:
        /*002c*/ 	.word	0x00000000
        /*0030*/ 	.short	0x0005
        /*0032*/ 	.short	0x0028
        /*0034*/ 	.byte	0x00, 0xf0, 0x11, 0x00


	//----- nvinfo : EIATTR_KPARAM_INFO
	.align		4
.L_79:
        /*0038*/ 	.byte	0x04, 0x17
        /*003a*/ 	.short	(.L_81 - .L_80)
.L_80:
        /*003c*/ 	.word	0x00000000
        /*0040*/ 	.short	0x0004
        /*0042*/ 	.short	0x0020
        /*0044*/ 	.byte	0x00, 0xf5, 0x21, 0x00


	//----- nvinfo : EIATTR_KPARAM_INFO
	.align		4
.L_81:
        /*0048*/ 	.byte	0x04, 0x17
        /*004a*/ 	.short	(.L_83 - .L_82)
.L_82:
        /*004c*/ 	.word	0x00000000
        /*0050*/ 	.short	0x0003
        /*0052*/ 	.short	0x0018
        /*0054*/ 	.byte	0x00, 0xf5, 0x21, 0x00


	//----- nvinfo : EIATTR_KPARAM_INFO
	.align		4
.L_83:
        /*0058*/ 	.byte	0x04, 0x17
        /*005a*/ 	.short	(.L_85 - .L_84)
.L_84:
        /*005c*/ 	.word	0x00000000
        /*0060*/ 	.short	0x0002
        /*0062*/ 	.short	0x0010
        /*0064*/ 	.byte	0x00, 0xf5, 0x21, 0x00


	//----- nvinfo : EIATTR_KPARAM_INFO
	.align		4
.L_85:
        /*0068*/ 	.byte	0x04, 0x17
        /*006a*/ 	.short	(.L_87 - .L_86)
.L_86:
        /*006c*/ 	.word	0x00000000
        /*0070*/ 	.short	0x0001
        /*0072*/ 	.short	0x0008
        /*0074*/ 	.byte	0x00, 0xf5, 0x21, 0x00


	//----- nvinfo : EIATTR_KPARAM_INFO
	.align		4
.L_87:
        /*0078*/ 	.byte	0x04, 0x17
        /*007a*/ 	.short	(.L_89 - .L_88)
.L_88:
        /*007c*/ 	.word	0x00000000
        /*0080*/ 	.short	0x0000
        /*0082*/ 	.short	0x0000
        /*0084*/ 	.byte	0x00, 0xf5, 0x21, 0x00


	//----- nvinfo : EIATTR_SPARSE_MMA_MASK
	.align		4
.L_89:
        /*0088*/ 	.byte	0x03, 0x50
        /*008a*/ 	.short	0x0000


	//----- nvinfo : EIATTR_MAXREG_COUNT
	.align		4
        /*008c*/ 	.byte	0x03, 0x1b
        /*008e*/ 	.short	0x00ff


	//----- nvinfo : EIATTR_MERCURY_ISA_VERSION
	.align		4
        /*0090*/ 	.byte	0x03, 0x5f
        /*0092*/ 	.short	0x0101


	//----- nvinfo : EIATTR_VRC_CTA_INIT_COUNT
	.align		4
        /*0094*/ 	.byte	0x02, 0x4a
	.zero		1
	.zero		1


	//----- nvinfo : EIATTR_EXIT_INSTR_OFFSETS
	.align		4
        /*0098*/ 	.byte	0x04, 0x1c
        /*009a*/ 	.short	(.L_91 - .L_90)


	//   ....[0]....
.L_90:
        /*009c*/ 	.word	0x00000100


	//   ....[1]....
        /*00a0*/ 	.word	0x00000300


	//   ....[2]....
        /*00a4*/ 	.word	0x00000340


	//----- nvinfo : EIATTR_CRS_STACK_SIZE
	.align		4
.L_91:
        /*00a8*/ 	.byte	0x04, 0x1e
        /*00aa*/ 	.short	(.L_93 - .L_92)
.L_92:
        /*00ac*/ 	.word	0x00000000


	//----- nvinfo : EIATTR_CBANK_PARAM_SIZE
	.align		4
.L_93:
        /*00b0*/ 	.byte	0x03, 0x19
        /*00b2*/ 	.short	0x0038


	//----- nvinfo : EIATTR_PARAM_CBANK
	.align		4
        /*00b4*/ 	.byte	0x04, 0x0a
        /*00b6*/ 	.short	(.L_95 - .L_94)
	.align		4
.L_94:
        /*00b8*/ 	.word	index@(.nv.constant0._Z15residual_kernelPKdS0_PKhS0_Pdiid)
        /*00bc*/ 	.short	0x0380
        /*00be*/ 	.short	0x0038


	//----- nvinfo : EIATTR_SW_WAR
	.align		4
.L_95:
        /*00c0*/ 	.byte	0x04, 0x36
        /*00c2*/ 	.short	(.L_97 - .L_96)
.L_96:
        /*00c4*/ 	.word	0x00000008
.L_97:


//--------------------- .nv.info._Z15smooth_redblackPdPKdPKhS1_iidi --------------------------
	.section	.nv.info._Z15smooth_redblackPdPKdPKhS1_iidi,"",@"SHT_CUDA_INFO"
	.sectionflags	@""
	.align	4


	//----- nvinfo : EIATTR_CUDA_API_VERSION
	.align		4
        /*0000*/ 	.byte	0x04, 0x37
        /*0002*/ 	.short	(.L_99 - .L_98)
.L_98:
        /*0004*/ 	.word	0x00000082


	//----- nvinfo : EIATTR_KPARAM_INFO
	.align		4
.L_99:
        /*0008*/ 	.byte	0x04, 0x17
        /*000a*/ 	.short	(.L_101 - .L_100)
.L_100:
        /*000c*/ 	.word	0x00000000
        /*0010*/ 	.short	0x0007
        /*0012*/ 	.short	0x0030
        /*0014*/ 	.byte	0x00, 0xf0, 0x11, 0x00


	//----- nvinfo : EIATTR_KPARAM_INFO
	.align		4
.L_101:
        /*0018*/ 	.byte	0x04, 0x17
        /*001a*/ 	.short	(.L_103 - .L_102)
.L_102:
        /*001c*/ 	.word	0x00000000
        /*0020*/ 	.short	0x0006
        /*0022*/ 	.short	0x0028
        /*0024*/ 	.byte	0x00, 0xf0, 0x21, 0x00


	//----- nvinfo : EIATTR_KPARAM_INFO
	.align		4
.L_103:
        /*0028*/ 	.byte	0x04, 0x17
        /*002a*/ 	.short	(.L_105 - .L_104)
.L_104:
        /*002c*/ 	.word	0x00000000
        /*0030*/ 	.short	0x0005
        /*0032*/ 	.short	0x0024
        /*0034*/ 	.byte	0x00, 0xf0, 0x11, 0x00


	//----- nvinfo : EIATTR_KPARAM_INFO
	.align		4
.L_105:
        /*0038*/ 	.byte	0x04, 0x17
        /*003a*/ 	.short	(.L_107 - .L_106)
.L_106:
        /*003c*/ 	.word	0x00000000
        /*0040*/ 	.short	0x0004
        /*0042*/ 	.short	0x0020
        /*0044*/ 	.byte	0x00, 0xf0, 0x11, 0x00


	//----- nvinfo : EIATTR_KPARAM_INFO
	.align		4
.L_107:
        /*0048*/ 	.byte	0x04, 0x17
        /*004a*/ 	.short	(.L_109 - .L_108)
.L_108:
        /*004c*/ 	.word	0x00000000
        /*0050*/ 	.short	0x0003
        /*0052*/ 	.short	0x0018
        /*0054*/ 	.byte	0x00, 0xf5, 0x21, 0x00


	//----- nvinfo : EIATTR_KPARAM_INFO
	.align		4
.L_109:
        /*0058*/ 	.byte	0x04, 0x17
        /*005a*/ 	.short	(.L_111 - .L_110)
.L_110:
        /*005c*/ 	.word	0x00000000
        /*0060*/ 	.short	0x0002
        /*0062*/ 	.short	0x0010
        /*0064*/ 	.byte	0x00, 0xf5, 0x21, 0x00


	//----- nvinfo : EIATTR_KPARAM_INFO
	.align		4
.L_111:
        /*0068*/ 	.byte	0x04, 0x17
        /*006a*/ 	.short	(.L_113 - .L_112)
.L_112:
        /*006c*/ 	.word	0x00000000
        /*0070*/ 	.short	0x0001
        /*0072*/ 	.short	0x0008
        /*0074*/ 	.byte	0x00, 0xf5, 0x21, 0x00


	//----- nvinfo : EIATTR_KPARAM_INFO
	.align		4
.L_113:
        /*0078*/ 	.byte	0x04, 0x17
        /*007a*/ 	.short	(.L_115 - .L_114)
.L_114:
        /*007c*/ 	.word	0x00000000
        /*0080*/ 	.short	0x0000
        /*0082*/ 	.short	0x0000
        /*0084*/ 	.byte	0x00, 0xf5, 0x21, 0x00


	//----- nvinfo : EIATTR_SPARSE_MMA_MASK
	.align		4
.L_115:
        /*0088*/ 	.byte	0x03, 0x50
        /*008a*/ 	.short	0x0000


	//----- nvinfo : EIATTR_MAXREG_COUNT
	.align		4
        /*008c*/ 	.byte	0x03, 0x1b
        /*008e*/ 	.short	0x00ff


	//----- nvinfo : EIATTR_MERCURY_ISA_VERSION
	.align		4
        /*0090*/ 	.byte	0x03, 0x5f
        /*0092*/ 	.short	0x0101


	//----- nvinfo : EIATTR_VRC_CTA_INIT_COUNT
	.align		4
        /*0094*/ 	.byte	0x02, 0x4a
	.zero		1
	.zero		1


	//----- nvinfo : EIATTR_EXIT_INSTR_OFFSETS
	.align		4
        /*0098*/ 	.byte	0x04, 0x1c
        /*009a*/ 	.short	(.L_117 - .L_116)


	//   ....[0]....
.L_116:
        /*009c*/ 	.word	0x00000100


	//   ....[1]....
        /*00a0*/ 	.word	0x00000170


	//   ....[2]....
        /*00a4*/ 	.word	0x00000200


	//   ....[3]....
        /*00a8*/ 	.word	0x00000350


	//   ....[4]....
        /*00ac*/ 	.word	0x000003c0


	//----- nvinfo : EIATTR_CRS_STACK_SIZE
	.align		4
.L_117:
        /*00b0*/ 	.byte	0x04, 0x1e
        /*00b2*/ 	.short	(.L_119 - .L_118)
.L_118:
        /*00b4*/ 	.word	0x00000000


	//----- nvinfo : EIATTR_CBANK_PARAM_SIZE
	.align		4
.L_119:
        /*00b8*/ 	.byte	0x03, 0x19
        /*00ba*/ 	.short	0x0034


	//----- nvinfo : EIATTR_PARAM_CBANK
	.align		4
        /*00bc*/ 	.byte	0x04, 0x0a
        /*00be*/ 	.short	(.L_121 - .L_120)
	.align		4
.L_120:
        /*00c0*/ 	.word	index@(.nv.constant0._Z15smooth_redblackPdPKdPKhS1_iidi)
        /*00c4*/ 	.short	0x0380
        /*00c6*/ 	.short	0x0034


	//----- nvinfo : EIATTR_SW_WAR
	.align		4
.L_121:
        /*00c8*/ 	.byte	0x04, 0x36
        /*00ca*/ 	.short	(.L_123 - .L_122)
.L_122:
        /*00cc*/ 	.word	0x00000008
.L_123:


//--------------------- .nv.callgraph             --------------------------
	.section	.nv.callgraph,"",@"SHT_CUDA_CALLGRAPH"
	.align	4
	.sectionentsize	8
	.align		4
        /*0000*/ 	.word	0x00000000
	.align		4
        /*0004*/ 	.word	0xffffffff
	.align		4
        /*0008*/ 	.word	0x00000000
	.align		4
        /*000c*/ 	.word	0xfffffffe
	.align		4
        /*0010*/ 	.word	0x00000000
	.align		4
        /*0014*/ 	.word	0xfffffffd
	.align		4
        /*0018*/ 	.word	0x00000000
	.align		4
        /*001c*/ 	.word	0xfffffffc


//--------------------- .text._Z21prolongate_add_kernelPKdPdPKhiiii --------------------------
	.section	.text._Z21prolongate_add_kernelPKdPdPKhiiii,"ax",@progbits
	.align	128
        .global         _Z21prolongate_add_kernelPKdPdPKhiiii
        .type           _Z21prolongate_add_kernelPKdPdPKhiiii,@function
        .size           _Z21prolongate_add_kernelPKdPdPKhiiii,(.L_x_7 - _Z21prolongate_add_kernelPKdPdPKhiiii)
        .other          _Z21prolongate_add_kernelPKdPdPKhiiii,@"STO_CUDA_ENTRY STV_DEFAULT"
_Z21prolongate_add_kernelPKdPdPKhiiii:
.text._Z21prolongate_add_kernelPKdPdPKhiiii:
[----:B------:R-:W-:Y:S01]  /*0000*/  LDC R1, c[0x0][0x37c] ;  /* 0x0000df00ff017b82 */ /* 0x000fe20000000800 */
[----:B------:R-:W0:Y:S07]  /*0010*/  S2R R2, SR_TID.Y ;  /* 0x0000000000027919 */ /* 0x000e2e0000002200 */
[----:B------:R-:W1:Y:S01]  /*0020*/  LDC R0, c[0x0][0x360] ;  /* 0x0000d800ff007b82 */ /* 0x000e620000000800 */
[----:B------:R-:W2:Y:S01]  /*0030*/  LDCU.64 UR6, c[0x0][0x398] ;  /* 0x00007300ff0677ac */ /* 0x000ea20008000a00 */
[----:B------:R-:W1:Y:S06]  /*0040*/  S2R R3, SR_TID.X ;  /* 0x0000000000037919 */ /* 0x000e6c0000002100 */
[----:B------:R-:W0:Y:S08]  /*0050*/  S2UR UR5, SR_CTAID.Y ;  /* 0x00000000000579c3 */ /* 0x000e300000002600 */
[----:B------:R-:W0:Y:S08]  /*0060*/  LDC R5, c[0x0][0x364] ;  /* 0x0000d900ff057b82 */ /* 0x000e300000000800 */
[----:B------:R-:W1:Y:S01]  /*0070*/  S2UR UR4, SR_CTAID.X ;  /* 0x00000000000479c3 */ /* 0x000e620000002500 */
[----:B0-----:R-:W-:Y:S01]  /*0080*/  IMAD R5, R5, UR5, R2 ;  /* 0x0000000505057c24 */ /* 0x001fe2000f8e0202 */
[----:B--2---:R-:W-:-:S04]  /*0090*/  UIADD3 UR5, UPT, UPT, UR6, -0x1, URZ ;  /* 0xffffffff06057890 */ /* 0x004fc8000fffe0ff */
[----:B------:R-:W-:Y:S01]  /*00a0*/  ISETP.NE.AND P0, PT, R5, RZ, PT ;  /* 0x000000ff0500720c */ /* 0x000fe20003f05270 */
[----:B-1----:R-:W-:Y:S01]  /*00b0*/  IMAD R0, R0, UR4, R3 ;  /* 0x0000000400007c24 */ /* 0x002fe2000f8e0203 */
[----:B------:R-:W-:-:S04]  /*00c0*/  UIADD3 UR4, UPT, UPT, UR7, -0x1, URZ ;  /* 0xffffffff07047890 */ /* 0x000fc8000fffe0ff */
[----:B------:R-:W-:-:S04]  /*00d0*/  ISETP.LT.OR P0, PT, R0, 0x1, !P0 ;  /* 0x000000010000780c */ /* 0x000fc80004701670 */
[----:B------:R-:W-:-:S04]  /*00e0*/  ISETP.GE.OR P0, PT, R0, UR5, P0 ;  /* 0x0000000500007c0c */ /* 0x000fc80008706670 */
[----:B------:R-:W-:-:S13]  /*00f0*/  ISETP.GE.OR P0, PT, R5, UR4, P0 ;  /* 0x0000000405007c0c */ /* 0x000fda0008706670 */
[----:B------:R-:W-:Y:S05]  /*0100*/  @P0 EXIT ;  /* 0x000000000000094d */ /* 0x000fea0003800000 */
[----:B------:R-:W0:Y:S01]  /*0110*/  LDCU.64 UR8, c[0x0][0x390] ;  /* 0x00007200ff0877ac */ /* 0x000e220008000a00 */
[----:B------:R-:W-:Y:S01]  /*0120*/  IMAD R9, R5, UR6, R0 ;  /* 0x0000000605097c24 */ /* 0x000fe2000f8e0200 */
[----:B------:R-:W1:Y:S01]  /*0130*/  LDCU.64 UR4, c[0x0][0x358] ;  /* 0x00006b00ff0477ac */ /* 0x000e620008000a00 */
[----:B------:R-:W2:Y:S03]  /*0140*/  LDCU UR7, c[0x0][0x3a0] ;  /* 0x00007400ff0777ac */ /* 0x000ea60008000800 */
[----:B0-----:R-:W-:-:S04]  /*0150*/  IADD3 R2, P0, PT, R9, UR8, RZ ;  /* 0x0000000809027c10 */ /* 0x001fc8000ff1e0ff */
[----:B------:R-:W-:-:S05]  /*0160*/  LEA.HI.X.SX32 R3, R9, UR9, 0x1, P0 ;  /* 0x0000000909037c11 */ /* 0x000fca00080f0eff */
[----:B-1----:R-:W3:Y:S01]  /*0170*/  LDG.E.U8 R2, desc[UR4][R2.64] ;  /* 0x0000000402027981 */ /* 0x002ee2000c1e1100 */
[----:B------:R-:W-:Y:S02]  /*0180*/  SHF.R.U32.HI R0, RZ, 0x1, R0 ;  /* 0x00000001ff007819 */ /* 0x000fe40000011600 */
[----:B------:R-:W-:-:S05]  /*0190*/  SHF.R.U32.HI R5, RZ, 0x1, R5 ;  /* 0x00000001ff057819 */ /* 0x000fca0000011605 */
[----:B--2---:R-:W-:Y:S01]  /*01a0*/  IMAD R7, R5, UR7, R0 ;  /* 0x0000000705077c24 */ /* 0x004fe2000f8e0200 */
[----:B---3--:R-:W-:-:S13]  /*01b0*/  ISETP.NE.AND P0, PT, R2, RZ, PT ;  /* 0x000000ff0200720c */ /* 0x008fda0003f05270 */
[----:B------:R-:W-:Y:S05]  /*01c0*/  @P0 EXIT ;  /* 0x000000000000094d */ /* 0x000fea0003800000 */
[----:B------:R-:W0:Y:S08]  /*01d0*/  LDC.64 R2, c[0x0][0x380] ;  /* 0x0000e000ff027b82 */ /* 0x000e300000000a00 */
[----:B------:R-:W1:Y:S01]  /*01e0*/  LDC.64 R4, c[0x0][0x388] ;  /* 0x0000e200ff047b82 */ /* 0x000e620000000a00 */
[----:B0-----:R-:W-:-:S06]  /*01f0*/  IMAD.WIDE R2, R7, 0x8, R2 ;  /* 0x0000000807027825 */ /* 0x001fcc00078e0202 */
[----:B------:R-:W2:Y:S01]  /*0200*/  LDG.E.64 R2, desc[UR4][R2.64] ;  /* 0x0000000402027981 */ /* 0x000ea2000c1e1b00 */
[----:B-1----:R-:W-:-:S05]  /*0210*/  IMAD.WIDE R4, R9, 0x8, R4 ;  /* 0x0000000809047825 */ /* 0x002fca00078e0204 */
[----:B------:R-:W2:Y:S02]  /*0220*/  LDG.E.64 R6, desc[UR4][R4.64] ;  /* 0x0000000404067981 */ /* 0x000ea4000c1e1b00 */
[----:B--2---:R-:W-:-:S07]  /*0230*/  DADD R6, R2, R6 ;  /* 0x0000000002067229 */ /* 0x004fce0000000006 */
[----:B------:R-:W-:Y:S01]  /*0240*/  STG.E.64 desc[UR4][R4.64], R6 ;  /* 0x0000000604007986 */ /* 0x000fe2000c101b04 */
[----:B------:R-:W-:Y:S05]  /*0250*/  EXIT ;  /* 0x000000000000794d */ /* 0x000fea0003800000 */
.L_x_0:
[----:B------:R-:W-:-:S00]  /*0260*/  BRA `(.L_x_0) ;  /* 0xfffffffc00fc7947 */ /* 0x000fc0000383ffff */
[----:B------:R-:W-:-:S00]  /*0270*/  NOP ;  /* 0x0000000000007918 */ /* 0x000fc00000000000 */
        /* <DEDUP_REMOVED lines=8> */
.L_x_7:


//--------------------- .text._Z15restrict_kernelPKdPdPKhPhiiii --------------------------
	.section	.text._Z15restrict_kernelPKdPdPKhPhiiii,"ax",@progbits
	.align	128
        .global         _Z15restrict_kernelPKdPdPKhPhiiii
        .type           _Z15restrict_kernelPKdPdPKhPhiiii,@function
        .size           _Z15restrict_kernelPKdPdPKhPhiiii,(.L_x_8 - _Z15restrict_kernelPKdPdPKhPhiiii)
        .other          _Z15restrict_kernelPKdPdPKhPhiiii,@"STO_CUDA_ENTRY STV_DEFAULT"
_Z15restrict_kernelPKdPdPKhPhiiii:
.text._Z15restrict_kernelPKdPdPKhPhiiii:
        /* <DEDUP_REMOVED lines=17> */
[----:B------:R-:W0:Y:S01]  /*0110*/  LDC R24, c[0x0][0x3a0] ;  /* 0x0000e800ff187b82 */ /* 0x000e220000000800 */
[----:B------:R-:W1:Y:S01]  /*0120*/  LDCU.128 UR8, c[0x0][0x390] ;  /* 0x00007200ff0877ac */ /* 0x000e620008000c00 */
[----:B------:R-:W2:Y:S01]  /*0130*/  LDCU.64 UR4, c[0x0][0x358] ;  /* 0x00006b00ff0477ac */ /* 0x000ea20008000a00 */
[----:B0-----:R-:W-:-:S05]  /*0140*/  IMAD R7, R5, R24, R0 ;  /* 0x0000001805077224 */ /* 0x001fca00078e0200 */
[----:B------:R-:W-:-:S04]  /*0150*/  SHF.L.U32 R7, R7, 0x1, RZ ;  /* 0x0000000107077819 */ /* 0x000fc800000006ff */
[----:B-1----:R-:W-:-:S04]  /*0160*/  IADD3 R2, P0, PT, R7, UR8, RZ ;  /* 0x0000000807027c10 */ /* 0x002fc8000ff1e0ff */
[----:B------:R-:W-:-:S06]  /*0170*/  LEA.HI.X.SX32 R3, R7, UR9, 0x1, P0 ;  /* 0x0000000907037c11 */ /* 0x000fcc00080f0eff */
[----:B--2---:R-:W2:Y:S01]  /*0180*/  LDG.E.U8 R3, desc[UR4][R2.64] ;  /* 0x0000000402037981 */ /* 0x004ea2000c1e1100 */
[----:B------:R-:W-:-:S05]  /*0190*/  IMAD R0, R5, UR6, R0 ;  /* 0x0000000605007c24 */ /* 0x000fca000f8e0200 */
[----:B------:R-:W-:-:S04]  /*01a0*/  IADD3 R4, P1, PT, R0, UR10, RZ ;  /* 0x0000000a00047c10 */ /* 0x000fc8000ff3e0ff */
[----:B------:R-:W-:-:S05]  /*01b0*/  LEA.HI.X.SX32 R5, R0, UR11, 0x1, P1 ;  /* 0x0000000b00057c11 */ /* 0x000fca00088f0eff */
[----:B--2---:R0:W-:Y:S01]  /*01c0*/  STG.E.U8 desc[UR4][R4.64], R3 ;  /* 0x0000000304007986 */ /* 0x0041e2000c101104 */
[----:B------:R-:W-:-:S13]  /*01d0*/  ISETP.NE.AND P0, PT, R3, RZ, PT ;  /* 0x000000ff0300720c */ /* 0x000fda0003f05270 */
[----:B0-----:R-:W-:Y:S05]  /*01e0*/  @P0 BRA `(.L_x_1) ;  /* 0x0000000000700947 */ /* 0x001fea0003800000 */
[----:B------:R-:W0:Y:S02]  /*01f0*/  LDC.64 R22, c[0x0][0x380] ;  /* 0x0000e000ff167b82 */ /* 0x000e240000000a00 */
[C---:B0-----:R-:W-:Y:S01]  /*0200*/  IMAD.WIDE R16, R7.reuse, 0x8, R22 ;  /* 0x0000000807107825 */ /* 0x041fe200078e0216 */
[----:B------:R-:W-:-:S04]  /*0210*/  IADD3 R7, PT, PT, R7, -R24, RZ ;  /* 0x8000001807077210 */ /* 0x000fc80007ffe0ff */
[----:B------:R-:W2:Y:S01]  /*0220*/  LDG.E.64 R12, desc[UR4][R16.64+-0x8] ;  /* 0xfffff804100c7981 */ /* 0x000ea2000c1e1b00 */
[----:B------:R-:W-:-:S03]  /*0230*/  IMAD.WIDE R22, R7, 0x8, R22 ;  /* 0x0000000807167825 */ /* 0x000fc600078e0216 */
[----:B------:R-:W2:Y:S01]  /*0240*/  LDG.E.64 R14, desc[UR4][R16.64+0x8] ;  /* 0x00000804100e7981 */ /* 0x000ea2000c1e1b00 */
[----:B------:R-:W-:-:S03]  /*0250*/  IMAD.WIDE R24, R24, 0x8, R16 ;  /* 0x0000000818187825 */ /* 0x000fc600078e0210 */
[----:B------:R-:W3:Y:S04]  /*0260*/  LDG.E.64 R18, desc[UR4][R22.64] ;  /* 0x0000000416127981 */ /* 0x000ee8000c1e1b00 */
[----:B------:R-:W4:Y:S04]  /*0270*/  LDG.E.64 R2, desc[UR4][R22.64+-0x8] ;  /* 0xfffff80416027981 */ /* 0x000f28000c1e1b00 */
[----:B------:R-:W4:Y:S04]  /*0280*/  LDG.E.64 R20, desc[UR4][R22.64+0x8] ;  /* 0x0000080416147981 */ /* 0x000f28000c1e1b00 */
[----:B------:R-:W5:Y:S04]  /*0290*/  LDG.E.64 R10, desc[UR4][R24.64] ;  /* 0x00000004180a7981 */ /* 0x000f68000c1e1b00 */
[----:B------:R-:W5:Y:S04]  /*02a0*/  LDG.E.64 R4, desc[UR4][R24.64+-0x8] ;  /* 0xfffff80418047981 */ /* 0x000f68000c1e1b00 */
[----:B------:R-:W5:Y:S04]  /*02b0*/  LDG.E.64 R8, desc[UR4][R16.64] ;  /* 0x0000000410087981 */ /* 0x000f68000c1e1b00 */
[----:B------:R-:W5:Y:S01]  /*02c0*/  LDG.E.64 R6, desc[UR4][R24.64+0x8] ;  /* 0x0000080418067981 */ /* 0x000f62000c1e1b00 */
[----:B--2---:R-:W-:-:S08]  /*02d0*/  DADD R12, R12, R14 ;  /* 0x000000000c0c7229 */ /* 0x004fd0000000000e */
[----:B---3--:R-:W-:Y:S02]  /*02e0*/  DADD R12, R12, R18 ;  /* 0x000000000c0c7229 */ /* 0x008fe40000000012 */
[----:B----4-:R-:W-:-:S06]  /*02f0*/  DADD R2, R2, R20 ;  /* 0x0000000002027229 */ /* 0x010fcc0000000014 */
[----:B-----5:R-:W-:Y:S02]  /*0300*/  DADD R10, R12, R10 ;  /* 0x000000000c0a7229 */ /* 0x020fe4000000000a */
[----:B------:R-:W-:Y:S01]  /*0310*/  DADD R2, R2, R4 ;  /* 0x0000000002027229 */ /* 0x000fe20000000004 */
[----:B------:R-:W0:Y:S01]  /*0320*/  LDC.64 R4, c[0x0][0x388] ;  /* 0x0000e200ff047b82 */ /* 0x000e220000000a00 */
[----:B------:R-:W-:-:S06]  /*0330*/  DADD R8, RZ, R8 ;  /* 0x00000000ff087229 */ /* 0x000fcc0000000008 */
[----:B------:R-:W-:Y:S02]  /*0340*/  DADD R2, R2, R6 ;  /* 0x0000000002027229 */ /* 0x000fe40000000006 */
[----:B------:R-:W-:-:S08]  /*0350*/  DFMA R8, R10, 0.5, R8 ;  /* 0x3fe000000a08782b */ /* 0x000fd00000000008 */
[----:B------:R-:W-:Y:S01]  /*0360*/  DFMA R2, R2, 0.25, R8 ;  /* 0x3fd000000202782b */ /* 0x000fe20000000008 */
[----:B0-----:R-:W-:-:S07]  /*0370*/  IMAD.WIDE R4, R0, 0x8, R4 ;  /* 0x0000000800047825 */ /* 0x001fce00078e0204 */
[----:B------:R-:W-:-:S07]  /*0380*/  DMUL R2, R2, 0.25 ;  /* 0x3fd0000002027828 */ /* 0x000fce0000000000 */
[----:B------:R-:W-:Y:S01]  /*0390*/  STG.E.64 desc[UR4][R4.64], R2 ;  /* 0x0000000204007986 */ /* 0x000fe2000c101b04 */
[----:B------:R-:W-:Y:S05]  /*03a0*/  EXIT ;  /* 0x000000000000794d */ /* 0x000fea0003800000 */
.L_x_1:
[----:B------:R-:W0:Y:S02]  /*03b0*/  LDC.64 R2, c[0x0][0x388] ;  /* 0x0000e200ff027b82 */ /* 0x000e240000000a00 */
[----:B0-----:R-:W-:-:S05]  /*03c0*/  IMAD.WIDE R2, R0, 0x8, R2 ;  /* 0x0000000800027825 */ /* 0x001fca00078e0202 */
[----:B------:R-:W-:Y:S01]  /*03d0*/  STG.E.64 desc[UR4][R2.64], RZ ;  /* 0x000000ff02007986 */ /* 0x000fe2000c101b04 */
[----:B------:R-:W-:Y:S05]  /*03e0*/  EXIT ;  /* 0x000000000000794d */ /* 0x000fea0003800000 */
.L_x_2:
        /* <DEDUP_REMOVED lines=9> */
.L_x_8:


//--------------------- .text._Z15residual_kernelPKdS0_PKhS0_Pdiid --------------------------
	.section	.text._Z15residual_kernelPKdS0_PKhS0_Pdiid,"ax",@progbits
	.align	128
        .global         _Z15residual_kernelPKdS0_PKhS0_Pdiid
        .type           _Z15residual_kernelPKdS0_PKhS0_Pdiid,@function
        .size           _Z15residual_kernelPKdS0_PKhS0_Pdiid,(.L_x_9 - _Z15residual_kernelPKdS0_PKhS0_Pdiid)
        .other          _Z15residual_kernelPKdS0_PKhS0_Pdiid,@"STO_CUDA_ENTRY STV_DEFAULT"
_Z15residual_kernelPKdS0_PKhS0_Pdiid:
.text._Z15residual_kernelPKdS0_PKhS0_Pdiid:
[----:B------:R-:W-:Y:S01]  /*0000*/  LDC R1, c[0x0][0x37c] ;  /* 0x0000df00ff017b82 */ /* 0x000fe20000000800 */
[----:B------:R-:W0:Y:S07]  /*0010*/  S2R R7, SR_TID.Y ;  /* 0x0000000000077919 */ /* 0x000e2e0000002200 */
[----:B------:R-:W1:Y:S01]  /*0020*/  LDC R5, c[0x0][0x360] ;  /* 0x0000d800ff057b82 */ /* 0x000e620000000800 */
[----:B------:R-:W1:Y:S07]  /*0030*/  S2R R4, SR_TID.X ;  /* 0x0000000000047919 */ /* 0x000e6e0000002100 */
[----:B------:R-:W0:Y:S08]  /*0040*/  S2UR UR5, SR_CTAID.Y ;  /* 0x00000000000579c3 */ /* 0x000e300000002600 */
[----:B------:R-:W0:Y:S08]  /*0050*/  LDC R0, c[0x0][0x364] ;  /* 0x0000d900ff007b82 */ /* 0x000e300000000800 */
[----:B------:R-:W1:Y:S08]  /*0060*/  S2UR UR4, SR_CTAID.X ;  /* 0x00000000000479c3 */ /* 0x000e700000002500 */
[----:B------:R-:W2:Y:S01]  /*0070*/  LDC.64 R2, c[0x0][0x3a8] ;  /* 0x0000ea00ff027b82 */ /* 0x000ea20000000a00 */
[----:B0-----:R-:W-:-:S05]  /*0080*/  IMAD R0, R0, UR5, R7 ;  /* 0x0000000500007c24 */ /* 0x001fca000f8e0207 */
[----:B------:R-:W-:Y:S01]  /*0090*/  ISETP.NE.AND P0, PT, R0, RZ, PT ;  /* 0x000000ff0000720c */ /* 0x000fe20003f05270 */
[----:B-1----:R-:W-:-:S05]  /*00a0*/  IMAD R5, R5, UR4, R4 ;  /* 0x0000000405057c24 */ /* 0x002fca000f8e0204 */
[----:B------:R-:W-:Y:S02]  /*00b0*/  ISETP.LT.OR P0, PT, R5, 0x1, !P0 ;  /* 0x000000010500780c */ /* 0x000fe40004701670 */
[----:B--2---:R-:W-:Y:S02]  /*00c0*/  IADD3 R4, PT, PT, R2, -0x1, RZ ;  /* 0xffffffff02047810 */ /* 0x004fe40007ffe0ff */
[----:B------:R-:W-:Y:S02]  /*00d0*/  IADD3 R3, PT, PT, R3, -0x1, RZ ;  /* 0xffffffff03037810 */ /* 0x000fe40007ffe0ff */
[----:B------:R-:W-:-:S04]  /*00e0*/  ISETP.GE.OR P0, PT, R5, R4, P0 ;  /* 0x000000040500720c */ /* 0x000fc80000706670 */
[----:B------:R-:W-:-:S13]  /*00f0*/  ISETP.GE.OR P0, PT, R0, R3, P0 ;  /* 0x000000030000720c */ /* 0x000fda0000706670 */
[----:B------:R-:W-:Y:S05]  /*0100*/  @P0 EXIT ;  /* 0x000000000000094d */ /* 0x000fea0003800000 */
[----:B------:R-:W0:Y:S01]  /*0110*/  LDCU.64 UR6, c[0x0][0x390] ;  /* 0x00007200ff0677ac */ /* 0x000e220008000a00 */
[----:B------:R-:W-:Y:S01]  /*0120*/  IMAD R3, R0, R2, R5 ;  /* 0x0000000200037224 */ /* 0x000fe200078e0205 */
[----:B------:R-:W1:Y:S04]  /*0130*/  LDCU.64 UR4, c[0x0][0x358] ;  /* 0x00006b00ff0477ac */ /* 0x000e680008000a00 */
[----:B0-----:R-:W-:-:S04]  /*0140*/  IADD3 R4, P0, PT, R3, UR6, RZ ;  /* 0x0000000603047c10 */ /* 0x001fc8000ff1e0ff */
[----:B------:R-:W-:-:S05]  /*0150*/  LEA.HI.X.SX32 R5, R3, UR7, 0x1, P0 ;  /* 0x0000000703057c11 */ /* 0x000fca00080f0eff */
[----:B-1----:R-:W2:Y:S02]  /*0160*/  LDG.E.U8 R4, desc[UR4][R4.64] ;  /* 0x0000000404047981 */ /* 0x002ea4000c1e1100 */
[----:B--2---:R-:W-:-:S13]  /*0170*/  ISETP.NE.AND P0, PT, R4, RZ, PT ;  /* 0x000000ff0400720c */ /* 0x004fda0003f05270 */
[----:B------:R-:W-:Y:S05]  /*0180*/  @P0 BRA `(.L_x_3) ;  /* 0x0000000000600947 */ /* 0x000fea0003800000 */
[----:B------:R-:W0:Y:S01]  /*0190*/  LDC.64 R4, c[0x0][0x380] ;  /* 0x0000e000ff047b82 */ /* 0x000e220000000a00 */
[CC--:B------:R-:W-:Y:S01]  /*01a0*/  IADD3 R9, PT, PT, R3.reuse, R2.reuse, RZ ;  /* 0x0000000203097210 */ /* 0x0c0fe20007ffe0ff */
[----:B------:R-:W1:Y:S01]  /*01b0*/  LDCU.64 UR6, c[0x0][0x3b0] ;  /* 0x00007600ff0677ac */ /* 0x000e620008000a00 */
[----:B------:R-:W-:-:S05]  /*01c0*/  IADD3 R7, PT, PT, R3, -R2, RZ ;  /* 0x8000000203077210 */ /* 0x000fca0007ffe0ff */
[----:B------:R-:W2:Y:S01]  /*01d0*/  LDC.64 R18, c[0x0][0x388] ;  /* 0x0000e200ff127b82 */ /* 0x000ea20000000a00 */
[----:B0-----:R-:W-:-:S04]  /*01e0*/  IMAD.WIDE R8, R9, 0x8, R4 ;  /* 0x0000000809087825 */ /* 0x001fc800078e0204 */
[----:B------:R-:W-:Y:S02]  /*01f0*/  IMAD.WIDE R4, R7, 0x8, R4 ;  /* 0x0000000807047825 */ /* 0x000fe400078e0204 */
[----:B------:R-:W3:Y:S04]  /*0200*/  LDG.E.64 R8, desc[UR4][R8.64] ;  /* 0x0000000408087981 */ /* 0x000ee8000c1e1b00 */
[----:B------:R-:W3:Y:S01]  /*0210*/  LDG.E.64 R6, desc[UR4][R4.64] ;  /* 0x0000000404067981 */ /* 0x000ee2000c1e1b00 */
[----:B------:R-:W-:-:S05]  /*0220*/  IMAD.WIDE R10, R2, 0x8, R4 ;  /* 0x00000008020a7825 */ /* 0x000fca00078e0204 */
[----:B------:R-:W4:Y:S04]  /*0230*/  LDG.E.64 R12, desc[UR4][R10.64+-0x8] ;  /* 0xfffff8040a0c7981 */ /* 0x000f28000c1e1b00 */
[----:B------:R-:W5:Y:S01]  /*0240*/  LDG.E.64 R14, desc[UR4][R10.64+0x8] ;  /* 0x000008040a0e7981 */ /* 0x000f62000c1e1b00 */
[----:B--2---:R-:W-:-:S03]  /*0250*/  IMAD.WIDE R18, R3, 0x8, R18 ;  /* 0x0000000803127825 */ /* 0x004fc600078e0212 */
[----:B------:R-:W2:Y:S04]  /*0260*/  LDG.E.64 R16, desc[UR4][R10.64] ;  /* 0x000000040a107981 */ /* 0x000ea8000c1e1b00 */
[----:B------:R-:W1:Y:S01]  /*0270*/  LDG.E.64 R18, desc[UR4][R18.64] ;  /* 0x0000000412127981 */ /* 0x000e62000c1e1b00 */
[----:B---3--:R-:W-:Y:S01]  /*0280*/  DADD R6, R6, R8 ;  /* 0x0000000006067229 */ /* 0x008fe20000000008 */
[----:B------:R-:W0:Y:S07]  /*0290*/  LDC.64 R8, c[0x0][0x3a0] ;  /* 0x0000e800ff087b82 */ /* 0x000e2e0000000a00 */
[----:B----4-:R-:W-:-:S08]  /*02a0*/  DADD R6, R6, R12 ;  /* 0x0000000006067229 */ /* 0x010fd0000000000c */
[----:B-----5:R-:W-:-:S08]  /*02b0*/  DADD R6, R6, R14 ;  /* 0x0000000006067229 */ /* 0x020fd0000000000e */
[----:B--2---:R-:W-:Y:S01]  /*02c0*/  DFMA R6, R16, -4, R6 ;  /* 0xc01000001006782b */ /* 0x004fe20000000006 */
[----:B0-----:R-:W-:-:S07]  /*02d0*/  IMAD.WIDE R2, R3, 0x8, R8 ;  /* 0x0000000803027825 */ /* 0x001fce00078e0208 */
[----:B-1----:R-:W-:-:S07]  /*02e0*/  DFMA R6, -R6, UR6, R18 ;  /* 0x0000000606067c2b */ /* 0x002fce0008000112 */
[----:B------:R-:W-:Y:S01]  /*02f0*/  STG.E.64 desc[UR4][R2.64], R6 ;  /* 0x0000000602007986 */ /* 0x000fe2000c101b04 */
[----:B------:R-:W-:Y:S05]  /*0300*/  EXIT ;  /* 0x000000000000794d */ /* 0x000fea0003800000 */
.L_x_3:
[----:B------:R-:W0:Y:S02]  /*0310*/  LDC.64 R4, c[0x0][0x3a0] ;  /* 0x0000e800ff047b82 */ /* 0x000e240000000a00 */
[----:B0-----:R-:W-:-:S05]  /*0320*/  IMAD.WIDE R4, R3, 0x8, R4 ;  /* 0x0000000803047825 */ /* 0x001fca00078e0204 */
[----:B------:R-:W-:Y:S01]  /*0330*/  STG.E.64 desc[UR4][R4.64], RZ ;  /* 0x000000ff04007986 */ /* 0x000fe2000c101b04 */
[----:B------:R-:W-:Y:S05]  /*0340*/  EXIT ;  /* 0x000000000000794d */ /* 0x000fea0003800000 */
.L_x_4:
        /* <DEDUP_REMOVED lines=11> */
.L_x_9:


//--------------------- .text._Z15smooth_redblackPdPKdPKhS1_iidi --------------------------
	.section	.text._Z15smooth_redblackPdPKdPKhS1_iidi,"ax",@progbits
	.align	128
        .global         _Z15smooth_redblackPdPKdPKhS1_iidi
        .type           _Z15smooth_redblackPdPKdPKhS1_iidi,@function
        .size           _Z15smooth_redblackPdPKdPKhS1_iidi,(.L_x_10 - _Z15smooth_redblackPdPKdPKhS1_iidi)
        .other          _Z15smooth_redblackPdPKdPKhS1_iidi,@"STO_CUDA_ENTRY STV_DEFAULT"
_Z15smooth_redblackPdPKdPKhS1_iidi:
.text._Z15smooth_redblackPdPKdPKhS1_iidi:
        /* <DEDUP_REMOVED lines=11> */
[----:B------:R-:W-:Y:S01]  /*00b0*/  ISETP.LT.OR P0, PT, R5, 0x1, !P0 ;  /* 0x000000010500780c */ /* 0x000fe20004701670 */
[----:B--2---:R-:W-:Y:S01]  /*00c0*/  VIADD R4, R2, 0xffffffff ;  /* 0xffffffff02047836 */ /* 0x004fe20000000000 */
[----:B------:R-:W-:-:S04]  /*00d0*/  IADD3 R3, PT, PT, R3, -0x1, RZ ;  /* 0xffffffff03037810 */ /* 0x000fc80007ffe0ff */
[----:B------:R-:W-:-:S04]  /*00e0*/  ISETP.GE.OR P0, PT, R5, R4, P0 ;  /* 0x000000040500720c */ /* 0x000fc80000706670 */
[----:B------:R-:W-:-:S13]  /*00f0*/  ISETP.GE.OR P0, PT, R0, R3, P0 ;  /* 0x000000030000720c */ /* 0x000fda0000706670 */
[----:B------:R-:W-:Y:S05]  /*0100*/  @P0 EXIT ;  /* 0x000000000000094d */ /* 0x000fea0003800000 */
[----:B------:R-:W0:Y:S01]  /*0110*/  LDC R4, c[0x0][0x3b0] ;  /* 0x0000ec00ff047b82 */ /* 0x000e220000000800 */
[----:B------:R-:W-:Y:S01]  /*0120*/  IMAD.IADD R3, R5, 0x1, R0 ;  /* 0x0000000105037824 */ /* 0x000fe200078e0200 */
[----:B------:R-:W1:Y:S04]  /*0130*/  LDCU.64 UR4, c[0x0][0x358] ;  /* 0x00006b00ff0477ac */ /* 0x000e680008000a00 */
[----:B------:R-:W-:-:S04]  /*0140*/  LOP3.LUT R3, R3, 0x1, RZ, 0xc0, !PT ;  /* 0x0000000103037812 */ /* 0x000fc800078ec0ff */
[----:B------:R-:W-:Y:S02]  /*0150*/  ISETP.NE.U32.AND P0, PT, R3, 0x1, PT ;  /* 0x000000010300780c */ /* 0x000fe40003f05070 */
[----:B0-----:R-:W-:-:S13]  /*0160*/  ISETP.NE.AND P1, PT, R4, 0x1, PT ;  /* 0x000000010400780c */ /* 0x001fda0003f25270 */
[----:B-1----:R-:W-:Y:S05]  /*0170*/  @!P0 EXIT P1 ;  /* 0x000000000000894d */ /* 0x002fea0000800000 */
[----:B------:R-:W0:Y:S01]  /*0180*/  LDCU.64 UR6, c[0x0][0x390] ;  /* 0x00007200ff0677ac */ /* 0x000e220008000a00 */
[----:B------:R-:W-:-:S05]  /*0190*/  IMAD R3, R0, R2, R5 ;  /* 0x0000000200037224 */ /* 0x000fca00078e0205 */
[----:B0-----:R-:W-:-:S04]  /*01a0*/  IADD3 R4, P0, PT, R3, UR6, RZ ;  /* 0x0000000603047c10 */ /* 0x001fc8000ff1e0ff */
[----:B------:R-:W-:-:S05]  /*01b0*/  LEA.HI.X.SX32 R5, R3, UR7, 0x1, P0 ;  /* 0x0000000703057c11 */ /* 0x000fca00080f0eff */
[----:B------:R-:W2:Y:S02]  /*01c0*/  LDG.E.U8 R4, desc[UR4][R4.64] ;  /* 0x0000000404047981 */ /* 0x000ea4000c1e1100 */
[----:B--2---:R-:W-:-:S13]  /*01d0*/  ISETP.NE.AND P0, PT, R4, 0x1, PT ;  /* 0x000000010400780c */ /* 0x004fda0003f05270 */
[----:B------:R-:W-:Y:S05]  /*01e0*/  @!P0 BRA `(.L_x_5) ;  /* 0x00000000005c8947 */ /* 0x000fea0003800000 */
[----:B------:R-:W-:-:S13]  /*01f0*/  ISETP.NE.AND P0, PT, R4, RZ, PT ;  /* 0x000000ff0400720c */ /* 0x000fda0003f05270 */
[----:B------:R-:W-:Y:S05]  /*0200*/  @P0 EXIT ;  /* 0x000000000000094d */ /* 0x000fea0003800000 */
[----:B------:R-:W0:Y:S01]  /*0210*/  LDC.64 R4, c[0x0][0x380] ;  /* 0x0000e000ff047b82 */ /* 0x000e220000000a00 */
[C---:B------:R-:W-:Y:S01]  /*0220*/  IADD3 R9, PT, PT, R3.reuse, R2, RZ ;  /* 0x0000000203097210 */ /* 0x040fe20007ffe0ff */
[----:B------:R-:W-:Y:S01]  /*0230*/  IMAD.IADD R7, R3, 0x1, -R2 ;  /* 0x0000000103077824 */ /* 0x000fe200078e0a02 */
[----:B------:R-:W1:Y:S05]  /*0240*/  LDCU.64 UR6, c[0x0][0x3a8] ;  /* 0x00007500ff0677ac */ /* 0x000e6a0008000a00 */
[----:B------:R-:W2:Y:S01]  /*0250*/  LDC.64 R16, c[0x0][0x388] ;  /* 0x0000e200ff107b82 */ /* 0x000ea20000000a00 */
[----:B0-----:R-:W-:-:S04]  /*0260*/  IMAD.WIDE R8, R9, 0x8, R4 ;  /* 0x0000000809087825 */ /* 0x001fc800078e0204 */
[----:B------:R-:W-:Y:S02]  /*0270*/  IMAD.WIDE R4, R7, 0x8, R4 ;  /* 0x0000000807047825 */ /* 0x000fe400078e0204 */
[----:B------:R-:W3:Y:S04]  /*0280*/  LDG.E.64 R8, desc[UR4][R8.64] ;  /* 0x0000000408087981 */ /* 0x000ee8000c1e1b00 */
[----:B------:R-:W3:Y:S01]  /*0290*/  LDG.E.64 R6, desc[UR4][R4.64] ;  /* 0x0000000404067981 */ /* 0x000ee2000c1e1b00 */
[----:B------:R-:W-:-:S05]  /*02a0*/  IMAD.WIDE R10, R2, 0x8, R4 ;  /* 0x00000008020a7825 */ /* 0x000fca00078e0204 */
[----:B------:R-:W4:Y:S01]  /*02b0*/  LDG.E.64 R12, desc[UR4][R10.64+-0x8] ;  /* 0xfffff8040a0c7981 */ /* 0x000f22000c1e1b00 */
[----:B--2---:R-:W-:-:S03]  /*02c0*/  IMAD.WIDE R2, R3, 0x8, R16 ;  /* 0x0000000803027825 */ /* 0x004fc600078e0210 */
[----:B------:R-:W2:Y:S04]  /*02d0*/  LDG.E.64 R14, desc[UR4][R10.64+0x8] ;  /* 0x000008040a0e7981 */ /* 0x000ea8000c1e1b00 */
[----:B------:R-:W1:Y:S01]  /*02e0*/  LDG.E.64 R2, desc[UR4][R2.64] ;  /* 0x0000000402027981 */ /* 0x000e62000c1e1b00 */
[----:B---3--:R-:W-:-:S08]  /*02f0*/  DADD R6, R6, R8 ;  /* 0x0000000006067229 */ /* 0x008fd00000000008 */
[----:B----4-:R-:W-:-:S08]  /*0300*/  DADD R6, R6, R12 ;  /* 0x0000000006067229 */ /* 0x010fd0000000000c */
[----:B--2---:R-:W-:-:S08]  /*0310*/  DADD R6, R6, R14 ;  /* 0x0000000006067229 */ /* 0x004fd0000000000e */
[----:B-1----:R-:W-:-:S08]  /*0320*/  DFMA R6, -R2, UR6, R6 ;  /* 0x0000000602067c2b */ /* 0x002fd00008000106 */
[----:B------:R-:W-:-:S07]  /*0330*/  DMUL R6, R6, 0.25 ;  /* 0x3fd0000006067828 */ /* 0x000fce0000000000 */
[----:B------:R-:W-:Y:S01]  /*0340*/  STG.E.64 desc[UR4][R10.64], R6 ;  /* 0x000000060a007986 */ /* 0x000fe2000c101b04 */
[----:B------:R-:W-:Y:S05]  /*0350*/  EXIT ;  /* 0x000000000000794d */ /* 0x000fea0003800000 */
.L_x_5:
[----:B------:R-:W0:Y:S08]  /*0360*/  LDC.64 R4, c[0x0][0x398] ;  /* 0x0000e600ff047b82 */ /* 0x000e300000000a00 */
[----:B------:R-:W1:Y:S01]  /*0370*/  LDC.64 R6, c[0x0][0x380] ;  /* 0x0000e000ff067b82 */ /* 0x000e620000000a00 */
[----:B0-----:R-:W-:-:S06]  /*0380*/  IMAD.WIDE R4, R3, 0x8, R4 ;  /* 0x0000000803047825 */ /* 0x001fcc00078e0204 */
[----:B------:R-:W2:Y:S01]  /*0390*/  LDG.E.64 R4, desc[UR4][R4.64] ;  /* 0x0000000404047981 */ /* 0x000ea2000c1e1b00 */
[----:B-1----:R-:W-:-:S05]  /*03a0*/  IMAD.WIDE R2, R3, 0x8, R6 ;  /* 0x0000000803027825 */ /* 0x002fca00078e0206 */
[----:B--2---:R-:W-:Y:S01]  /*03b0*/  STG.E.64 desc[UR4][R2.64], R4 ;  /* 0x0000000402007986 */ /* 0x004fe2000c101b04 */
[----:B------:R-:W-:Y:S05]  /*03c0*/  EXIT ;  /* 0x000000000000794d */ /* 0x000fea0003800000 */
.L_x_6:
        /* <DEDUP_REMOVED lines=11> */
.L_x_10:


//--------------------- .nv.shared.reserved.0     --------------------------
	.section	.nv.shared.reserved.0,"aw",@nobits
	.weak		__nv_reservedSMEM_offset_0_alias
	.size		__nv_reservedSMEM_offset_0_alias, 0, 64
	.other		__nv_reservedSMEM_offset_0_alias,@"STO_CUDA_RESERVED_SHARED STV_DEFAULT"
__nv_reservedSMEM_offset_0_alias:
	.zero		0
	.zero		64


//--------------------- .nv.constant0._Z21prolongate_add_kernelPKdPdPKhiiii --------------------------
	.section	.nv.constant0._Z21prolongate_add_kernelPKdPdPKhiiii,"a",@progbits
	.sectionflags	@""
	.align	4
.nv.constant0._Z21prolongate_add_kernelPKdPdPKhiiii:
	.zero		936


//--------------------- .nv.constant0._Z15restrict_kernelPKdPdPKhPhiiii --------------------------
	.section	.nv.constant0._Z15restrict_kernelPKdPdPKhPhiiii,"a",@progbits
	.sectionflags	@""
	.align	4
.nv.constant0._Z15restrict_kernelPKdPdPKhPhiiii:
	.zero		944


//--------------------- .nv.constant0._Z15residual_kernelPKdS0_PKhS0_Pdiid --------------------------
	.section	.nv.constant0._Z15residual_kernelPKdS0_PKhS0_Pdiid,"a",@progbits
	.sectionflags	@""
	.align	4
.nv.constant0._Z15residual_kernelPKdS0_PKhS0_Pdiid:
	.zero		952


//--------------------- .nv.constant0._Z15smooth_redblackPdPKdPKhS1_iidi --------------------------
	.section	.nv.constant0._Z15smooth_redblackPdPKdPKhS1_iidi,"a",@progbits
	.sectionflags	@""
	.align	4
.nv.constant0._Z15smooth_redblackPdPKdPKhS1_iidi:
	.zero		948


//--------------------- SYMBOLS --------------------------

	.type		.nv.reservedSmem.offset0,@object
	.size		.nv.reservedSmem.offset0,0x4
